	.headerflags	@"EF_CUDA_TEXMODE_UNIFIED EF_CUDA_64BIT_ADDRESS EF_CUDA_ACCELERATORS EF_CUDA_SM90 EF_CUDA_VIRTUAL_SM(EF_CUDA_SM90)"
	.elftype	@"ET_EXEC"


//--------------------- .nv.info                  --------------------------
	.section	.nv.info,"",@"SHT_CUDA_INFO"
	.align	4


	//----- nvinfo : EIATTR_REGCOUNT
	.align		4
        /*0000*/ 	.byte	0x04, 0x2f
        /*0002*/ 	.short	(.L_1 - .L_0)
	.align		4
.L_0:
        /*0004*/ 	.word	index@(triton_poi_fused_convolution_14)
        /*0008*/ 	.word	0x0000001c


	//----- nvinfo : EIATTR_MIN_STACK_SIZE
	.align		4
.L_1:
        /*000c*/ 	.byte	0x04, 0x12
        /*000e*/ 	.short	(.L_3 - .L_2)
	.align		4
.L_2:
        /*0010*/ 	.word	index@(triton_poi_fused_convolution_14)
        /*0014*/ 	.word	0x00000000


	//----- nvinfo : EIATTR_FRAME_SIZE
	.align		4
.L_3:
        /*0018*/ 	.byte	0x04, 0x11
        /*001a*/ 	.short	(.L_5 - .L_4)
	.align		4
.L_4:
        /*001c*/ 	.word	index@(triton_poi_fused_convolution_14)
        /*0020*/ 	.word	0x00000000


	//----- nvinfo : EIATTR_MIN_STACK_SIZE
	.align		4
.L_5:
        /*0024*/ 	.byte	0x04, 0x12
        /*0026*/ 	.short	(.L_7 - .L_6)
	.align		4
.L_6:
        /*0028*/ 	.word	index@(triton_poi_fused_convolution_14)
        /*002c*/ 	.word	0x00000000
.L_7:


//--------------------- .nv.info.triton_poi_fused_convolution_14 --------------------------
	.section	.nv.info.triton_poi_fused_convolution_14,"",@"SHT_CUDA_INFO"
	.sectionflags	@""
	.align	4


	//----- nvinfo : EIATTR_CUDA_API_VERSION
	.align		4
        /*0000*/ 	.byte	0x04, 0x37
        /*0002*/ 	.short	(.L_9 - .L_8)
.L_8:
        /*0004*/ 	.word	0x0000007c


	//----- nvinfo : EIATTR_KPARAM_INFO
	.align		4
.L_9:
        /*0008*/ 	.byte	0x04, 0x17
        /*000a*/ 	.short	(.L_11 - .L_10)
.L_10:
        /*000c*/ 	.word	0x00000000
        /*0010*/ 	.short	0x0003
        /*0012*/ 	.short	0x0014
        /*0014*/ 	.byte	0x00, 0xf0, 0x11, 0x00


	//----- nvinfo : EIATTR_KPARAM_INFO
	.align		4
.L_11:
        /*0018*/ 	.byte	0x04, 0x17
        /*001a*/ 	.short	(.L_13 - .L_12)
.L_12:
        /*001c*/ 	.word	0x00000000
        /*0020*/ 	.short	0x0002
        /*0022*/ 	.short	0x0010
        /*0024*/ 	.byte	0x00, 0xf0, 0x11, 0x00


	//----- nvinfo : EIATTR_KPARAM_INFO
	.align		4
.L_13:
        /*0028*/ 	.byte	0x04, 0x17
        /*002a*/ 	.short	(.L_15 - .L_14)
.L_14:
        /*002c*/ 	.word	0x00000000
        /*0030*/ 	.short	0x0001
        /*0032*/ 	.short	0x0008
        /*0034*/ 	.byte	0x00, 0xf4, 0x21, 0x00


	//----- nvinfo : EIATTR_KPARAM_INFO
	.align		4
.L_15:
        /*0038*/ 	.byte	0x04, 0x17
        /*003a*/ 	.short	(.L_17 - .L_16)
.L_16:
        /*003c*/ 	.word	0x00000000
        /*0040*/ 	.short	0x0000
        /*0042*/ 	.short	0x0000
        /*0044*/ 	.byte	0x00, 0xf4, 0x21, 0x00


	//----- nvinfo : EIATTR_SPARSE_MMA_MASK
	.align		4
.L_17:
        /*0048*/ 	.byte	0x03, 0x50
        /*004a*/ 	.short	0x0000


	//----- nvinfo : EIATTR_MAXREG_COUNT
	.align		4
        /*004c*/ 	.byte	0x03, 0x1b
        /*004e*/ 	.short	0x00ff


	//----- nvinfo : EIATTR_EXIT_INSTR_OFFSETS
	.align		4
        /*0050*/ 	.byte	0x04, 0x1c
        /*0052*/ 	.short	(.L_19 - .L_18)


	//   ....[0]....
.L_18:
        /*0054*/ 	.word	0x000006b0


	//   ....[1]....
        /*0058*/ 	.word	0x00000700


	//----- nvinfo : EIATTR_REQNTID
	.align		4
.L_19:
        /*005c*/ 	.byte	0x04, 0x10
        /*005e*/ 	.short	(.L_21 - .L_20)
.L_20:
        /*0060*/ 	.word	0x00000080
        /*0064*/ 	.word	0x00000001
        /*0068*/ 	.word	0x00000001


	//----- nvinfo : EIATTR_CBANK_PARAM_SIZE
	.align		4
.L_21:
        /*006c*/ 	.byte	0x03, 0x19
        /*006e*/ 	.short	0x0018


	//----- nvinfo : EIATTR_PARAM_CBANK
	.align		4
        /*0070*/ 	.byte	0x04, 0x0a
        /*0072*/ 	.short	(.L_23 - .L_22)
	.align		4
.L_22:
        /*0074*/ 	.word	index@(.nv.constant0.triton_poi_fused_convolution_14)
        /*0078*/ 	.short	0x0210
        /*007a*/ 	.short	0x0018


	//----- nvinfo : EIATTR_SW_WAR
	.align		4
.L_23:
        /*007c*/ 	.byte	0x04, 0x36
        /*007e*/ 	.short	(.L_25 - .L_24)
.L_24:
        /*0080*/ 	.word	0x00000008
.L_25:


//--------------------- .nv.callgraph             --------------------------
	.section	.nv.callgraph,"",@"SHT_CUDA_CALLGRAPH"
	.align	4
	.sectionentsize	8
	.align		4
        /*0000*/ 	.word	0x00000000
	.align		4
        /*0004*/ 	.word	0xffffffff
	.align		4
        /*0008*/ 	.word	0x00000000
	.align		4
        /*000c*/ 	.word	0xfffffffe
	.align		4
        /*0010*/ 	.word	0x00000000
	.align		4
        /*0014*/ 	.word	0xfffffffd
	.align		4
        /*0018*/ 	.word	0x00000000
	.align		4
        /*001c*/ 	.word	0xfffffffc


//--------------------- .text.triton_poi_fused_convolution_14 --------------------------
	.section	.text.triton_poi_fused_convolution_14,"ax",@progbits
	.sectionflags	@"SHF_BARRIERS=1"
	.align	128
        .global         triton_poi_fused_convolution_14
        .type           triton_poi_fused_convolution_14,@function
        .size           triton_poi_fused_convolution_14,(.L_x_1 - triton_poi_fused_convolution_14)
        .other          triton_poi_fused_convolution_14,@"STO_CUDA_ENTRY STV_DEFAULT"
triton_poi_fused_convolution_14:
.text.triton_poi_fused_convolution_14:
[----:B------:R-:W0:Y:S01]  /*0000*/  LDC R1, c[0x0][0x28] ;  /* 0x00000a00ff017b82 */ /* 0x000e220000000800 */
[----:B------:R-:W1:Y:S07]  /*0010*/  S2R R15, SR_TID.X ;  /* 0x00000000000f7919 */ /* 0x000e6e0000002100 */
[----:B------:R-:W2:Y:S01]  /*0020*/  LDC.64 R16, c[0x0][0x210] ;  /* 0x00008400ff107b82 */ /* 0x000ea20000000a00 */
[----:B------:R-:W-:Y:S01]  /*0030*/  CS2R R18, SRZ ;  /* 0x0000000000127805 */ /* 0x000fe2000001ff00 */
[----:B------:R-:W-:Y:S01]  /*0040*/  ULDC.64 UR6, c[0x0][0x208] ;  /* 0x0000820000067ab9 */ /* 0x000fe20000000a00 */
[----:B------:R-:W3:Y:S01]  /*0050*/  S2R R0, SR_CTAID.X ;  /* 0x0000000000007919 */ /* 0x000ee20000002500 */
[----:B------:R-:W4:Y:S01]  /*0060*/  S2R R14, SR_CTAID.Y ;  /* 0x00000000000e7919 */ /* 0x000f220000002600 */
[----:B-1----:R-:W-:Y:S01]  /*0070*/  SHF.R.U32.HI R5, RZ, 0x5, R15 ;  /* 0x00000005ff057819 */ /* 0x002fe2000001160f */
[----:B---3--:R-:W-:-:S03]  /*0080*/  IMAD.SHL.U32 R0, R0, 0x20, RZ ;  /* 0x0000002000007824 */ /* 0x008fc600078e00ff */
[----:B------:R-:W-:Y:S01]  /*0090*/  SGXT.U32 R5, R5, 0x2 ;  /* 0x000000020505781a */ /* 0x000fe20000000000 */
[----:B----4-:R-:W-:Y:S01]  /*00a0*/  IMAD.SHL.U32 R14, R14, 0x20, RZ ;  /* 0x000000200e0e7824 */ /* 0x010fe200078e00ff */
[----:B------:R-:W-:-:S04]  /*00b0*/  LOP3.LUT R3, R0, 0x1f, R15, 0xf8, !PT ;  /* 0x0000001f00037812 */ /* 0x000fc800078ef80f */
[----:B------:R-:W-:Y:S02]  /*00c0*/  LOP3.LUT R2, R14, R5, RZ, 0xfc, !PT ;  /* 0x000000050e027212 */ /* 0x000fe400078efcff */
[----:B------:R-:W-:Y:S02]  /*00d0*/  ISETP.GE.AND P0, PT, R3, 0x31, PT ;  /* 0x000000310300780c */ /* 0x000fe40003f06270 */
[----:B------:R-:W-:Y:S01]  /*00e0*/  LOP3.LUT R4, R14, 0x4, R5, 0xfe, !PT ;  /* 0x000000040e047812 */ /* 0x000fe200078efe05 */
[C---:B------:R-:W-:Y:S01]  /*00f0*/  IMAD R7, R2.reuse, 0x31, R3 ;  /* 0x0000003102077824 */ /* 0x040fe200078e0203 */
[----:B------:R-:W-:Y:S02]  /*0100*/  ISETP.LT.AND P1, PT, R2, 0x80, !P0 ;  /* 0x000000800200780c */ /* 0x000fe40004721270 */
[----:B------:R-:W-:Y:S01]  /*0110*/  ISETP.LT.AND P2, PT, R4, 0x80, !P0 ;  /* 0x000000800400780c */ /* 0x000fe20004741270 */
[----:B------:R-:W-:Y:S01]  /*0120*/  VIADD R3, R7, 0xc4 ;  /* 0x000000c407037836 */ /* 0x000fe20000000000 */
[----:B------:R-:W-:-:S02]  /*0130*/  LOP3.LUT R2, R14, 0x8, R5, 0xfe, !PT ;  /* 0x000000080e027812 */ /* 0x000fc400078efe05 */
[----:B------:R-:W-:Y:S02]  /*0140*/  LOP3.LUT R4, R14, 0xc, R5, 0xfe, !PT ;  /* 0x0000000c0e047812 */ /* 0x000fe400078efe05 */
[----:B------:R-:W-:Y:S02]  /*0150*/  LOP3.LUT R6, R14, 0x10, R5, 0xfe, !PT ;  /* 0x000000100e067812 */ /* 0x000fe400078efe05 */
[----:B------:R-:W-:Y:S01]  /*0160*/  ISETP.LT.AND P6, PT, R2, 0x80, !P0 ;  /* 0x000000800200780c */ /* 0x000fe200047c1270 */
[----:B--2---:R-:W-:Y:S01]  /*0170*/  IMAD.WIDE R2, R3, 0x4, R16 ;  /* 0x0000000403027825 */ /* 0x004fe200078e0210 */
[----:B------:R-:W-:Y:S02]  /*0180*/  ISETP.LT.AND P5, PT, R4, 0x80, !P0 ;  /* 0x000000800400780c */ /* 0x000fe400047a1270 */
[----:B------:R-:W-:Y:S02]  /*0190*/  ISETP.LT.AND P4, PT, R6, 0x80, !P0 ;  /* 0x000000800600780c */ /* 0x000fe40004781270 */
[----:B------:R-:W-:Y:S01]  /*01a0*/  LOP3.LUT R4, R14, 0x14, R5, 0xfe, !PT ;  /* 0x000000140e047812 */ /* 0x000fe200078efe05 */
[----:B------:R1:W2:Y:S01]  /*01b0*/  @P2 LDG.E.EL R18, desc[UR6][R2.64] ;  /* 0x0000000602122981 */ /* 0x0002a2000c2e1900 */
[----:B------:R-:W-:-:S02]  /*01c0*/  LOP3.LUT R6, R14, 0x18, R5, 0xfe, !PT ;  /* 0x000000180e067812 */ /* 0x000fc400078efe05 */
[----:B------:R-:W-:Y:S02]  /*01d0*/  LOP3.LUT R5, R14, 0x1c, R5, 0xfe, !PT ;  /* 0x0000001c0e057812 */ /* 0x000fe400078efe05 */
[----:B------:R-:W-:Y:S02]  /*01e0*/  ISETP.LT.AND P3, PT, R4, 0x80, !P0 ;  /* 0x000000800400780c */ /* 0x000fe40004761270 */
[----:B------:R-:W-:Y:S01]  /*01f0*/  ISETP.LT.AND P2, PT, R6, 0x80, !P0 ;  /* 0x000000800600780c */ /* 0x000fe20004741270 */
[----:B------:R-:W-:Y:S01]  /*0200*/  VIADD R13, R7, 0x188 ;  /* 0x00000188070d7836 */ /* 0x000fe20000000000 */
[----:B------:R-:W-:Y:S01]  /*0210*/  ISETP.LT.AND P0, PT, R5, 0x80, !P0 ;  /* 0x000000800500780c */ /* 0x000fe20004701270 */
[C---:B------:R-:W-:Y:S02]  /*0220*/  VIADD R11, R7.reuse, 0x24c ;  /* 0x0000024c070b7836 */ /* 0x040fe40000000000 */
[C---:B------:R-:W-:Y:S02]  /*0230*/  VIADD R9, R7.reuse, 0x310 ;  /* 0x0000031007097836 */ /* 0x040fe40000000000 */
[----:B------:R-:W-:-:S02]  /*0240*/  VIADD R5, R7, 0x3d4 ;  /* 0x000003d407057836 */ /* 0x000fc40000000000 */
[C---:B------:R-:W-:Y:S02]  /*0250*/  VIADD R21, R7.reuse, 0x498 ;  /* 0x0000049807157836 */ /* 0x040fe40000000000 */
[C---:B------:R-:W-:Y:S02]  /*0260*/  VIADD R23, R7.reuse, 0x55c ;  /* 0x0000055c07177836 */ /* 0x040fe40000000000 */
[----:B------:R-:W-:Y:S01]  /*0270*/  IMAD.WIDE R6, R7, 0x4, R16 ;  /* 0x0000000407067825 */ /* 0x000fe200078e0210 */
[----:B------:R-:W-:-:S03]  /*0280*/  CS2R R24, SRZ ;  /* 0x0000000000187805 */ /* 0x000fc6000001ff00 */
[----:B------:R-:W-:-:S03]  /*0290*/  IMAD.WIDE R12, R13, 0x4, R16 ;  /* 0x000000040d0c7825 */ /* 0x000fc600078e0210 */
[----:B------:R-:W3:Y:S01]  /*02a0*/  @P1 LDG.E.EL R24, desc[UR6][R6.64] ;  /* 0x0000000606181981 */ /* 0x000ee2000c2e1900 */
[----:B------:R-:W-:-:S03]  /*02b0*/  IMAD.WIDE R10, R11, 0x4, R16 ;  /* 0x000000040b0a7825 */ /* 0x000fc600078e0210 */
[----:B------:R4:W5:Y:S01]  /*02c0*/  @P6 LDG.E.EL R19, desc[UR6][R12.64] ;  /* 0x000000060c136981 */ /* 0x000962000c2e1900 */
[----:B------:R-:W-:-:S04]  /*02d0*/  IMAD.WIDE R8, R9, 0x4, R16 ;  /* 0x0000000409087825 */ /* 0x000fc800078e0210 */
[----:B------:R-:W-:-:S04]  /*02e0*/  IMAD.WIDE R4, R5, 0x4, R16 ;  /* 0x0000000405047825 */ /* 0x000fc800078e0210 */
[----:B-1----:R-:W-:Y:S01]  /*02f0*/  IMAD.WIDE R2, R21, 0x4, R16 ;  /* 0x0000000415027825 */ /* 0x002fe200078e0210 */
[----:B------:R-:W-:-:S03]  /*0300*/  CS2R R20, SRZ ;  /* 0x0000000000147805 */ /* 0x000fc6000001ff00 */
[----:B------:R-:W-:Y:S01]  /*0310*/  IMAD.WIDE R16, R23, 0x4, R16 ;  /* 0x0000000417107825 */ /* 0x000fe200078e0210 */
[----:B------:R-:W-:Y:S02]  /*0320*/  CS2R R22, SRZ ;  /* 0x0000000000167805 */ /* 0x000fe4000001ff00 */
[----:B------:R-:W5:Y:S04]  /*0330*/  @P5 LDG.E.EL R20, desc[UR6][R10.64] ;  /* 0x000000060a145981 */ /* 0x000f68000c2e1900 */
[----:B------:R1:W5:Y:S04]  /*0340*/  @P4 LDG.E.EL R21, desc[UR6][R8.64] ;  /* 0x0000000608154981 */ /* 0x000368000c2e1900 */
[----:B------:R-:W5:Y:S04]  /*0350*/  @P3 LDG.E.EL R23, desc[UR6][R4.64] ;  /* 0x0000000604173981 */ /* 0x000f68000c2e1900 */
[----:B------:R1:W5:Y:S04]  /*0360*/  @P2 LDG.E.EL R22, desc[UR6][R2.64] ;  /* 0x0000000602162981 */ /* 0x000368000c2e1900 */
[----:B------:R-:W5:Y:S01]  /*0370*/  @P0 LDG.E.EL R25, desc[UR6][R16.64] ;  /* 0x0000000610190981 */ /* 0x000f62000c2e1900 */
[----:B----4-:R-:W1:Y:S01]  /*0380*/  S2R R13, SR_TID.X ;  /* 0x00000000000d7919 */ /* 0x010e620000002100 */
[----:B------:R-:W4:Y:S01]  /*0390*/  S2UR UR5, SR_CgaCtaId ;  /* 0x00000000000579c3 */ /* 0x000f220000008800 */
[----:B------:R-:W-:-:S02]  /*03a0*/  UMOV UR4, 0x400 ;  /* 0x0000040000047882 */ /* 0x000fc40000000000 */
[----:B----4-:R-:W-:Y:S01]  /*03b0*/  UPRMT UR4, UR5, 0x654, UR4 ;  /* 0x0000065405047896 */ /* 0x010fe20008000004 */
[----:B01----:R-:W-:Y:S01]  /*03c0*/  IMAD.SHL.U32 R8, R13, 0x20, RZ ;  /* 0x000000200d087824 */ /* 0x003fe200078e00ff */
[----:B------:R-:W-:-:S04]  /*03d0*/  SHF.R.U32.HI R10, RZ, 0x5, R13 ;  /* 0x00000005ff0a7819 */ /* 0x000fc8000001160d */
[----:B------:R-:W-:Y:S02]  /*03e0*/  SGXT.U32 R9, R10, 0x2 ;  /* 0x000000020a09781a */ /* 0x000fe40000000000 */
[----:B------:R-:W-:-:S04]  /*03f0*/  LOP3.LUT R8, R8, 0x3e0, RZ, 0xc0, !PT ;  /* 0x000003e008087812 */ /* 0x000fc800078ec0ff */
[C---:B------:R-:W-:Y:S02]  /*0400*/  LOP3.LUT R2, R8.reuse, R9, RZ, 0xfc, !PT ;  /* 0x0000000908027212 */ /* 0x040fe400078efcff */
[----:B------:R-:W-:-:S05]  /*0410*/  LEA.HI R3, R8, UR4, RZ, 0x1f ;  /* 0x0000000408037c11 */ /* 0x000fca000f8ff8ff */
[----:B------:R-:W-:Y:S02]  /*0420*/  IMAD R12, R2, 0x4, R3 ;  /* 0x00000004020c7824 */ /* 0x000fe400078e0203 */
[C---:B------:R-:W-:Y:S02]  /*0430*/  IMAD.SHL.U32 R2, R13.reuse, 0x2, RZ ;  /* 0x000000020d027824 */ /* 0x040fe400078e00ff */
[----:B------:R-:W-:-:S03]  /*0440*/  IMAD.SHL.U32 R8, R13, 0x4, RZ ;  /* 0x000000040d087824 */ /* 0x000fc600078e00ff */
[----:B------:R-:W-:Y:S02]  /*0450*/  LOP3.LUT R2, R2, 0xf0, RZ, 0xc0, !PT ;  /* 0x000000f002027812 */ /* 0x000fe400078ec0ff */
[----:B------:R-:W-:-:S03]  /*0460*/  LOP3.LUT R8, R8, 0x1fc, RZ, 0xc0, !PT ;  /* 0x000001fc08087812 */ /* 0x000fc600078ec0ff */
[----:B------:R-:W-:-:S04]  /*0470*/  VIADD R3, R2, UR4 ;  /* 0x0000000402037c36 */ /* 0x000fc80008000000 */
[----:B------:R-:W-:Y:S02]  /*0480*/  IMAD R4, R8, 0x4, R3 ;  /* 0x0000000408047824 */ /* 0x000fe400078e0203 */
[----:B------:R-:W-:-:S05]  /*0490*/  IMAD.SHL.U32 R3, R15, 0x4, RZ ;  /* 0x000000040f037824 */ /* 0x000fca00078e00ff */
[----:B------:R-:W-:Y:S02]  /*04a0*/  LOP3.LUT R14, R14, 0x1c, R3, 0xf8, !PT ;  /* 0x0000001c0e0e7812 */ /* 0x000fe400078ef803 */
[----:B------:R-:W0:Y:S02]  /*04b0*/  LDC.64 R2, c[0x0][0x218] ;  /* 0x00008600ff027b82 */ /* 0x000e240000000a00 */
[----:B------:R-:W-:-:S04]  /*04c0*/  SHF.R.S32.HI R9, RZ, 0x1f, R14 ;  /* 0x0000001fff097819 */ /* 0x000fc8000001140e */
[----:B------:R-:W-:Y:S02]  /*04d0*/  LEA.HI R10, R9, R14, RZ, 0x5 ;  /* 0x0000000e090a7211 */ /* 0x000fe400078f28ff */
[----:B------:R-:W-:Y:S02]  /*04e0*/  SHF.R.U32.HI R9, RZ, 0x3, R15 ;  /* 0x00000003ff097819 */ /* 0x000fe4000001160f */
[----:B------:R-:W-:Y:S02]  /*04f0*/  LOP3.LUT R11, R10, 0xffffffe0, RZ, 0xc0, !PT ;  /* 0xffffffe00a0b7812 */ /* 0x000fe400078ec0ff */
[----:B------:R-:W-:Y:S02]  /*0500*/  SGXT.U32 R9, R9, 0x4 ;  /* 0x000000040909781a */ /* 0x000fe40000000000 */
[----:B------:R-:W-:Y:S02]  /*0510*/  SHF.R.S32.HI R10, RZ, 0x5, R10 ;  /* 0x00000005ff0a7819 */ /* 0x000fe4000001140a */
[----:B------:R-:W-:Y:S01]  /*0520*/  LOP3.LUT R9, R0, R9, RZ, 0xfc, !PT ;  /* 0x0000000900097212 */ /* 0x000fe200078efcff */
[C---:B------:R-:W-:Y:S01]  /*0530*/  IMAD.IADD R11, R14.reuse, 0x1, -R11 ;  /* 0x000000010e0b7824 */ /* 0x040fe200078e0a0b */
[----:B------:R-:W-:-:S02]  /*0540*/  ISETP.GE.AND P0, PT, R14, 0x80, PT ;  /* 0x000000800e00780c */ /* 0x000fc40003f06270 */
[C---:B------:R-:W-:Y:S02]  /*0550*/  LOP3.LUT R0, R9.reuse, 0x10, RZ, 0xfc, !PT ;  /* 0x0000001009007812 */ /* 0x040fe400078efcff */
[----:B------:R-:W-:Y:S02]  /*0560*/  LOP3.LUT R13, R8, 0x200, RZ, 0xfc, !PT ;  /* 0x00000200080d7812 */ /* 0x000fe400078efcff */
[----:B------:R-:W-:Y:S02]  /*0570*/  ISETP.LT.AND P1, PT, R9, 0x31, !P0 ;  /* 0x000000310900780c */ /* 0x000fe40004721270 */
[----:B------:R-:W-:Y:S02]  /*0580*/  ISETP.LT.AND P0, PT, R0, 0x31, !P0 ;  /* 0x000000310000780c */ /* 0x000fe40004701270 */
[----:B------:R-:W-:-:S04]  /*0590*/  SHF.R.U32.HI R13, RZ, 0x1, R13 ;  /* 0x00000001ff0d7819 */ /* 0x000fc8000001160d */
[----:B------:R-:W-:-:S05]  /*05a0*/  LOP3.LUT R13, R13, 0x1f0, RZ, 0xc0, !PT ;  /* 0x000001f00d0d7812 */ /* 0x000fca00078ec0ff */
[----:B------:R-:W-:-:S04]  /*05b0*/  VIADD R13, R13, UR4 ;  /* 0x000000040d0d7c36 */ /* 0x000fc80008000000 */
[----:B------:R-:W-:Y:S01]  /*05c0*/  IMAD R13, R8, 0x4, R13 ;  /* 0x00000004080d7824 */ /* 0x000fe200078e020d */
[----:B--2---:R-:W-:Y:S04]  /*05d0*/  STS [R12+0x10], R18 ;  /* 0x000010120c007388 */ /* 0x004fe80000000800 */
[----:B---3--:R-:W-:Y:S04]  /*05e0*/  STS [R12], R24 ;  /* 0x000000180c007388 */ /* 0x008fe80000000800 */
[----:B-----5:R-:W-:Y:S04]  /*05f0*/  STS [R12+0x20], R19 ;  /* 0x000020130c007388 */ /* 0x020fe80000000800 */
[----:B------:R-:W-:Y:S04]  /*0600*/  STS [R12+0x30], R20 ;  /* 0x000030140c007388 */ /* 0x000fe80000000800 */
[----:B------:R-:W-:Y:S04]  /*0610*/  STS [R12+0x40], R21 ;  /* 0x000040150c007388 */ /* 0x000fe80000000800 */
[----:B------:R-:W-:Y:S04]  /*0620*/  STS [R12+0x50], R23 ;  /* 0x000050170c007388 */ /* 0x000fe80000000800 */
[----:B------:R-:W-:Y:S04]  /*0630*/  STS [R12+0x60], R22 ;  /* 0x000060160c007388 */ /* 0x000fe80000000800 */
[----:B------:R1:W-:Y:S01]  /*0640*/  STS [R12+0x70], R25 ;  /* 0x000070190c007388 */ /* 0x0003e20000000800 */
[----:B------:R-:W-:Y:S06]  /*0650*/  BAR.SYNC.DEFER_BLOCKING 0x0 ;  /* 0x0000000000007b1d */ /* 0x000fec0000010000 */
[----:B------:R-:W2:Y:S01]  /*0660*/  LDS.128 R4, [R4] ;  /* 0x0000000004047984 */ /* 0x000ea20000000c00 */
[----:B-1----:R-:W-:-:S04]  /*0670*/  IMAD R12, R10, 0x620, R11 ;  /* 0x000006200a0c7824 */ /* 0x002fc800078e020b */
[----:B------:R-:W-:-:S04]  /*0680*/  IMAD R11, R9, 0x20, R12 ;  /* 0x00000020090b7824 */ /* 0x000fc800078e020c */
[----:B0-----:R-:W-:-:S05]  /*0690*/  IMAD.WIDE R10, R11, 0x4, R2 ;  /* 0x000000040b0a7825 */ /* 0x001fca00078e0202 */
[----:B--2---:R0:W-:Y:S02]  /*06a0*/  @P1 STG.E.128 desc[UR6][R10.64], R4 ;  /* 0x000000040a001986 */ /* 0x0041e4000c101d06 */
[----:B0-----:R-:W-:Y:S05]  /*06b0*/  @!P0 EXIT ;  /* 0x000000000000894d */ /* 0x001fea0003800000 */
[----:B0-----:R-:W0:Y:S01]  /*06c0*/  LDS.128 R8, [R13+0x800] ;  /* 0x000800000d087984 */ /* 0x001e220000000c00 */
[----:B------:R-:W-:-:S04]  /*06d0*/  IMAD R5, R0, 0x20, R12 ;  /* 0x0000002000057824 */ /* 0x000fc800078e020c */
[----:B------:R-:W-:-:S05]  /*06e0*/  IMAD.WIDE R2, R5, 0x4, R2 ;  /* 0x0000000405027825 */ /* 0x000fca00078e0202 */
[----:B0-----:R-:W-:Y:S01]  /*06f0*/  STG.E.128 desc[UR6][R2.64], R8 ;  /* 0x0000000802007986 */ /* 0x001fe2000c101d06 */
[----:B------:R-:W-:Y:S05]  /*0700*/  EXIT ;  /* 0x000000000000794d */ /* 0x000fea0003800000 */
.L_x_0:
[----:B------:R-:W-:-:S00]  /*0710*/  BRA `(.L_x_0) ;  /* 0xfffffffc00fc7947 */ /* 0x000fc0000383ffff */
[----:B------:R-:W-:-:S00]  /*0720*/  NOP ;  /* 0x0000000000007918 */ /* 0x000fc00000000000 */
        /* <DEDUP_REMOVED lines=13> */
.L_x_1:


//--------------------- .nv.shared.triton_poi_fused_convolution_14 --------------------------
	.section	.nv.shared.triton_poi_fused_convolution_14,"aw",@nobits
	.sectionflags	@""
	.align	16
	.zero		1024


//--------------------- .nv.constant0.triton_poi_fused_convolution_14 --------------------------
	.section	.nv.constant0.triton_poi_fused_convolution_14,"a",@progbits
	.sectionflags	@""
	.align	4
.nv.constant0.triton_poi_fused_convolution_14:
	.zero		552
